//
// Generated by NVIDIA NVVM Compiler
//
// Compiler Build ID: CL-36424714
// Cuda compilation tools, release 13.0, V13.0.88
// Based on NVVM 20.0.0
//

.version 9.0
.target sm_100
.address_size 64

	// .globl	_Z22parallel_passwordCrackiPiS_
.global .align 4 .b8 precalc_xorwow_matrix[102400];
.global .align 4 .b8 precalc_xorwow_offset_matrix[102400];
.global .align 4 .b8 mrg32k3aM1[2304];
.global .align 4 .b8 mrg32k3aM2[2304];
.global .align 4 .b8 mrg32k3aM1SubSeq[2016];
.global .align 4 .b8 mrg32k3aM2SubSeq[2016];
.global .align 4 .b8 mrg32k3aM1Seq[2304];
.global .align 4 .b8 mrg32k3aM2Seq[2304];
.const .align 8 .b8 __cr_lgamma_table[72];
// _ZZ22parallel_passwordCrackiPiS_E3idT has been demoted
// _ZZ22parallel_passwordCrackiPiS_E12totalAttempt has been demoted

.visible .entry _Z22parallel_passwordCrackiPiS_(
	.param .u32 _Z22parallel_passwordCrackiPiS__param_0,
	.param .u64 .ptr .align 1 _Z22parallel_passwordCrackiPiS__param_1,
	.param .u64 .ptr .align 1 _Z22parallel_passwordCrackiPiS__param_2
)
{
	.local .align 16 .b8 	__local_depot0[4032];
	.reg .b64 	%SP;
	.reg .b64 	%SPL;
	.reg .pred 	%p<17>;
	.reg .b16 	%rs<27>;
	.reg .b32 	%r<75>;
	.reg .b64 	%rd<47>;
	// demoted variable
	.shared .align 4 .u32 _ZZ22parallel_passwordCrackiPiS_E3idT;
	// demoted variable
	.shared .align 8 .u64 _ZZ22parallel_passwordCrackiPiS_E12totalAttempt;
	mov.u64 	%SPL, __local_depot0;
	ld.param.u32 	%r24, [_Z22parallel_passwordCrackiPiS__param_0];
	ld.param.u64 	%rd23, [_Z22parallel_passwordCrackiPiS__param_1];
	ld.param.u64 	%rd22, [_Z22parallel_passwordCrackiPiS__param_2];
	cvta.to.global.u64 	%rd1, %rd23;
	add.u64 	%rd2, %SPL, 0;
	add.u64 	%rd3, %SPL, 32;
	mov.u32 	%r25, %ctaid.x;
	mov.u32 	%r26, %ntid.x;
	mov.u32 	%r27, %tid.x;
	mad.lo.s32 	%r1, %r25, %r26, %r27;
	mov.b16 	%rs1, 98;
	mov.b16 	%rs2, 97;
	st.local.v2.u8 	[%rd2], {%rs2, %rs1};
	mov.b16 	%rs3, 100;
	mov.b16 	%rs4, 99;
	st.local.v2.u8 	[%rd2+2], {%rs4, %rs3};
	mov.b16 	%rs5, 102;
	mov.b16 	%rs6, 101;
	st.local.v2.u8 	[%rd2+4], {%rs6, %rs5};
	mov.b16 	%rs7, 104;
	mov.b16 	%rs8, 103;
	st.local.v2.u8 	[%rd2+6], {%rs8, %rs7};
	mov.b16 	%rs9, 106;
	mov.b16 	%rs10, 105;
	st.local.v2.u8 	[%rd2+8], {%rs10, %rs9};
	mov.b16 	%rs11, 108;
	mov.b16 	%rs12, 107;
	st.local.v2.u8 	[%rd2+10], {%rs12, %rs11};
	mov.b16 	%rs13, 110;
	mov.b16 	%rs14, 109;
	st.local.v2.u8 	[%rd2+12], {%rs14, %rs13};
	mov.b16 	%rs15, 112;
	mov.b16 	%rs16, 111;
	st.local.v2.u8 	[%rd2+14], {%rs16, %rs15};
	mov.b16 	%rs17, 114;
	mov.b16 	%rs18, 113;
	st.local.v2.u8 	[%rd2+16], {%rs18, %rs17};
	mov.b16 	%rs19, 116;
	mov.b16 	%rs20, 115;
	st.local.v2.u8 	[%rd2+18], {%rs20, %rs19};
	mov.b16 	%rs21, 118;
	mov.b16 	%rs22, 117;
	st.local.v2.u8 	[%rd2+20], {%rs22, %rs21};
	mov.b16 	%rs23, 120;
	mov.b16 	%rs24, 119;
	st.local.v2.u8 	[%rd2+22], {%rs24, %rs23};
	mov.b16 	%rs25, 122;
	mov.b16 	%rs26, 121;
	st.local.v2.u8 	[%rd2+24], {%rs26, %rs25};
	setp.lt.s32 	%p1, %r24, 1;
	@%p1 bra 	$L__BB0_11;
	ld.shared.u64 	%rd42, [_ZZ22parallel_passwordCrackiPiS_E12totalAttempt];
	cvta.to.global.u64 	%rd5, %rd22;
$L__BB0_2:
	setp.ne.s32 	%p3, %r1, 0;
	@%p3 bra 	$L__BB0_4;
	mov.b64 	%rd42, 0;
	st.shared.u64 	[_ZZ22parallel_passwordCrackiPiS_E12totalAttempt], %rd42;
$L__BB0_4:
	ld.local.u32 	%r29, [%rd3];
	add.s32 	%r67, %r29, 1;
	st.local.u32 	[%rd3], %r67;
	mov.b32 	%r68, 0;
$L__BB0_5:
	cvt.u64.u32 	%rd8, %r68;
	add.s64 	%rd28, %rd2, %rd8;
	ld.local.s8 	%r30, [%rd28];
	add.s32 	%r31, %r30, 26;
	setp.lt.s32 	%p4, %r67, %r31;
	@%p4 bra 	$L__BB0_7;
	shl.b64 	%rd29, %rd8, 2;
	add.s64 	%rd30, %rd3, %rd29;
	add.s32 	%r32, %r67, -26;
	st.local.u32 	[%rd30], %r32;
	add.s32 	%r68, %r68, 1;
	ld.local.u32 	%r33, [%rd30+4];
	add.s32 	%r67, %r33, 1;
	st.local.u32 	[%rd30+4], %r67;
	setp.eq.s32 	%p5, %r68, %r24;
	@%p5 bra 	$L__BB0_7;
	bra.uni 	$L__BB0_5;
$L__BB0_7:
	mov.b32 	%r69, 0;
	bra.uni 	$L__BB0_9;
$L__BB0_8:
	add.s32 	%r69, %r69, 1;
	setp.eq.s32 	%p7, %r69, %r24;
	@%p7 bra 	$L__BB0_13;
$L__BB0_9:
	mul.wide.u32 	%rd31, %r69, 4;
	add.s64 	%rd32, %rd3, %rd31;
	ld.local.u32 	%r35, [%rd32];
	add.s64 	%rd33, %rd5, %rd31;
	ld.global.u32 	%r36, [%rd33];
	setp.eq.s32 	%p6, %r35, %r36;
	@%p6 bra 	$L__BB0_8;
	add.s64 	%rd42, %rd42, 1;
	st.shared.u64 	[_ZZ22parallel_passwordCrackiPiS_E12totalAttempt], %rd42;
	bra.uni 	$L__BB0_2;
$L__BB0_11:
	setp.ne.s32 	%p2, %r1, 0;
	@%p2 bra 	$L__BB0_13;
	mov.b64 	%rd26, 0;
	st.shared.u64 	[_ZZ22parallel_passwordCrackiPiS_E12totalAttempt], %rd26;
$L__BB0_13:
	setp.lt.s32 	%p8, %r24, 1;
	st.shared.u32 	[_ZZ22parallel_passwordCrackiPiS_E3idT], %r1;
	@%p8 bra 	$L__BB0_26;
	and.b32  	%r9, %r24, 15;
	setp.lt.u32 	%p9, %r24, 16;
	mov.b32 	%r72, 0;
	@%p9 bra 	$L__BB0_17;
	and.b32  	%r72, %r24, 2147483632;
	neg.s32 	%r70, %r72;
	add.s64 	%rd44, %rd3, 32;
	add.s64 	%rd43, %rd1, 32;
$L__BB0_16:
	.pragma "nounroll";
	ld.local.v4.u32 	{%r38, %r39, %r40, %r41}, [%rd44+-32];
	st.global.u32 	[%rd43+-32], %r38;
	st.global.u32 	[%rd43+-28], %r39;
	st.global.u32 	[%rd43+-24], %r40;
	st.global.u32 	[%rd43+-20], %r41;
	ld.local.v4.u32 	{%r42, %r43, %r44, %r45}, [%rd44+-16];
	st.global.u32 	[%rd43+-16], %r42;
	st.global.u32 	[%rd43+-12], %r43;
	st.global.u32 	[%rd43+-8], %r44;
	st.global.u32 	[%rd43+-4], %r45;
	ld.local.v4.u32 	{%r46, %r47, %r48, %r49}, [%rd44];
	st.global.u32 	[%rd43], %r46;
	st.global.u32 	[%rd43+4], %r47;
	st.global.u32 	[%rd43+8], %r48;
	st.global.u32 	[%rd43+12], %r49;
	ld.local.v4.u32 	{%r50, %r51, %r52, %r53}, [%rd44+16];
	st.global.u32 	[%rd43+16], %r50;
	st.global.u32 	[%rd43+20], %r51;
	st.global.u32 	[%rd43+24], %r52;
	st.global.u32 	[%rd43+28], %r53;
	add.s32 	%r70, %r70, 16;
	add.s64 	%rd44, %rd44, 64;
	add.s64 	%rd43, %rd43, 64;
	setp.ne.s32 	%p10, %r70, 0;
	@%p10 bra 	$L__BB0_16;
$L__BB0_17:
	setp.eq.s32 	%p11, %r9, 0;
	@%p11 bra 	$L__BB0_26;
	and.b32  	%r15, %r24, 7;
	setp.lt.u32 	%p12, %r9, 8;
	@%p12 bra 	$L__BB0_20;
	mul.wide.u32 	%rd34, %r72, 4;
	add.s64 	%rd35, %rd3, %rd34;
	ld.local.u32 	%r54, [%rd35];
	add.s64 	%rd36, %rd1, %rd34;
	st.global.u32 	[%rd36], %r54;
	ld.local.u32 	%r55, [%rd35+4];
	st.global.u32 	[%rd36+4], %r55;
	ld.local.u32 	%r56, [%rd35+8];
	st.global.u32 	[%rd36+8], %r56;
	ld.local.u32 	%r57, [%rd35+12];
	st.global.u32 	[%rd36+12], %r57;
	ld.local.u32 	%r58, [%rd35+16];
	st.global.u32 	[%rd36+16], %r58;
	ld.local.u32 	%r59, [%rd35+20];
	st.global.u32 	[%rd36+20], %r59;
	ld.local.u32 	%r60, [%rd35+24];
	st.global.u32 	[%rd36+24], %r60;
	ld.local.u32 	%r61, [%rd35+28];
	st.global.u32 	[%rd36+28], %r61;
	add.s32 	%r72, %r72, 8;
$L__BB0_20:
	setp.eq.s32 	%p13, %r15, 0;
	@%p13 bra 	$L__BB0_26;
	and.b32  	%r18, %r24, 3;
	setp.lt.u32 	%p14, %r15, 4;
	@%p14 bra 	$L__BB0_23;
	mul.wide.u32 	%rd37, %r72, 4;
	add.s64 	%rd38, %rd3, %rd37;
	ld.local.u32 	%r62, [%rd38];
	add.s64 	%rd39, %rd1, %rd37;
	st.global.u32 	[%rd39], %r62;
	ld.local.u32 	%r63, [%rd38+4];
	st.global.u32 	[%rd39+4], %r63;
	ld.local.u32 	%r64, [%rd38+8];
	st.global.u32 	[%rd39+8], %r64;
	ld.local.u32 	%r65, [%rd38+12];
	st.global.u32 	[%rd39+12], %r65;
	add.s32 	%r72, %r72, 4;
$L__BB0_23:
	setp.eq.s32 	%p15, %r18, 0;
	@%p15 bra 	$L__BB0_26;
	mul.wide.u32 	%rd40, %r72, 4;
	add.s64 	%rd46, %rd1, %rd40;
	add.s64 	%rd45, %rd3, %rd40;
	neg.s32 	%r74, %r18;
$L__BB0_25:
	.pragma "nounroll";
	ld.local.u32 	%r66, [%rd45];
	st.global.u32 	[%rd46], %r66;
	add.s64 	%rd46, %rd46, 4;
	add.s64 	%rd45, %rd45, 4;
	add.s32 	%r74, %r74, 1;
	setp.ne.s32 	%p16, %r74, 0;
	@%p16 bra 	$L__BB0_25;
$L__BB0_26:
	ret;

}


// ===== COMPILED SASS (sm_100) =====

	.target	sm_100

	.elftype	@"ET_EXEC"


//--------------------- .note.nv.tkinfo           --------------------------
	.section	.note.nv.tkinfo,"",@"SHT_NOTE"
	.sectionflags	@"SHF_NOTE_NV_TKINFO"
	.tkinfo
        /*0018*/ 	.word	0x00000002
        /*0030*/ 	.string	""
        /*0030*/ 	.string	"ptxas"
        /*0030*/ 	.string	"Cuda compilation tools, release 13.0, V13.0.88"
        /*0030*/ 	.string	"Build cuda_13.0.r13.0/compiler.36424714_0"
        /*0030*/ 	.string	"-arch sm_100 -m 64 "



//--------------------- .note.nv.cuinfo           --------------------------
	.section	.note.nv.cuinfo,"",@"SHT_NOTE"
	.sectionflags	@"SHF_NOTE_NV_CUINFO"
        /*0018*/ 	.short	0x0002
        /*001a*/ 	.short	0x0064
        /*001c*/ 	.short	0x0082
	.zero		2


//--------------------- .nv.info                  --------------------------
	.section	.nv.info,"",@"SHT_CUDA_INFO"
	.align	4


	//----- nvinfo : EIATTR_REGCOUNT
	.align		4
        /*0000*/ 	.byte	0x04, 0x2f
        /*0002*/ 	.short	(.L_10 - .L_9)
	.align		4
.L_9:
        /*0004*/ 	.word	index@(_Z22parallel_passwordCrackiPiS_)
        /*0008*/ 	.word	0x0000001d


	//----- nvinfo : EIATTR_FRAME_SIZE
	.align		4
.L_10:
        /*000c*/ 	.byte	0x04, 0x11
        /*000e*/ 	.short	(.L_12 - .L_11)
	.align		4
.L_11:
        /*0010*/ 	.word	index@(_Z22parallel_passwordCrackiPiS_)
        /*0014*/ 	.word	0x00000fc0


	//----- nvinfo : EIATTR_MIN_STACK_SIZE
	.align		4
.L_12:
        /*0018*/ 	.byte	0x04, 0x12
        /*001a*/ 	.short	(.L_14 - .L_13)
	.align		4
.L_13:
        /*001c*/ 	.word	index@(_Z22parallel_passwordCrackiPiS_)
        /*0020*/ 	.word	0x00000fc0
.L_14:


//--------------------- .nv.compat                --------------------------
	.section	.nv.compat,"",@"SHT_CUDA_COMPAT_INFO"
	.align	4
        /*0000*/ 	.byte	0x02, 0x09, 0x00, 0x00, 0x02, 0x02, 0x01, 0x00, 0x02, 0x05, 0x05, 0x00, 0x03, 0x07, 0x01, 0x01
        /*0010*/ 	.byte	0x02, 0x03, 0x00, 0x00, 0x02, 0x06, 0x01, 0x00, 0x04, 0x0b, 0x08, 0x00, 0x09, 0x00, 0x00, 0x00
        /*0020*/ 	.byte	0x00, 0x00, 0x00, 0x00


//--------------------- .nv.info._Z22parallel_passwordCrackiPiS_ --------------------------
	.section	.nv.info._Z22parallel_passwordCrackiPiS_,"",@"SHT_CUDA_INFO"
	.sectionflags	@""
	.align	4


	//----- nvinfo : EIATTR_CUDA_API_VERSION
	.align		4
        /*0000*/ 	.byte	0x04, 0x37
        /*0002*/ 	.short	(.L_16 - .L_15)
.L_15:
        /*0004*/ 	.word	0x00000082


	//----- nvinfo : EIATTR_KPARAM_INFO
	.align		4
.L_16:
        /*0008*/ 	.byte	0x04, 0x17
        /*000a*/ 	.short	(.L_18 - .L_17)
.L_17:
        /*000c*/ 	.word	0x00000000
        /*0010*/ 	.short	0x0002
        /*0012*/ 	.short	0x0010
        /*0014*/ 	.byte	0x00, 0xf5, 0x21, 0x00


	//----- nvinfo : EIATTR_KPARAM_INFO
	.align		4
.L_18:
        /*0018*/ 	.byte	0x04, 0x17
        /*001a*/ 	.short	(.L_20 - .L_19)
.L_19:
        /*001c*/ 	.word	0x00000000
        /*0020*/ 	.short	0x0001
        /*0022*/ 	.short	0x0008
        /*0024*/ 	.byte	0x00, 0xf5, 0x21, 0x00


	//----- nvinfo : EIATTR_KPARAM_INFO
	.align		4
.L_20:
        /*0028*/ 	.byte	0x04, 0x17
        /*002a*/ 	.short	(.L_22 - .L_21)
.L_21:
        /*002c*/ 	.word	0x00000000
        /*0030*/ 	.short	0x0000
        /*0032*/ 	.short	0x0000
        /*0034*/ 	.byte	0x00, 0xf0, 0x11, 0x00


	//----- nvinfo : EIATTR_SPARSE_MMA_MASK
	.align		4
.L_22:
        /*0038*/ 	.byte	0x03, 0x50
        /*003a*/ 	.short	0x0000


	//----- nvinfo : EIATTR_MAXREG_COUNT
	.align		4
        /*003c*/ 	.byte	0x03, 0x1b
        /*003e*/ 	.short	0x00ff


	//----- nvinfo : EIATTR_MERCURY_ISA_VERSION
	.align		4
        /*0040*/ 	.byte	0x03, 0x5f
        /*0042*/ 	.short	0x0101


	//----- nvinfo : EIATTR_VRC_CTA_INIT_COUNT
	.align		4
        /*0044*/ 	.byte	0x02, 0x4a
	.zero		1
	.zero		1


	//----- nvinfo : EIATTR_EXIT_INSTR_OFFSETS
	.align		4
        /*0048*/ 	.byte	0x04, 0x1c
        /*004a*/ 	.short	(.L_24 - .L_23)


	//   ....[0]....
.L_23:
        /*004c*/ 	.word	0x000005d0


	//   ....[1]....
        /*0050*/ 	.word	0x00000870


	//   ....[2]....
        /*0054*/ 	.word	0x000009a0


	//   ....[3]....
        /*0058*/ 	.word	0x00000a80


	//   ....[4]....
        /*005c*/ 	.word	0x00000b80


	//----- nvinfo : EIATTR_CBANK_PARAM_SIZE
	.align		4
.L_24:
        /*0060*/ 	.byte	0x03, 0x19
        /*0062*/ 	.short	0x0018


	//----- nvinfo : EIATTR_PARAM_CBANK
	.align		4
        /*0064*/ 	.byte	0x04, 0x0a
        /*0066*/ 	.short	(.L_26 - .L_25)
	.align		4
.L_25:
        /*0068*/ 	.word	index@(.nv.constant0._Z22parallel_passwordCrackiPiS_)
        /*006c*/ 	.short	0x0380
        /*006e*/ 	.short	0x0018


	//----- nvinfo : EIATTR_SW_WAR
	.align		4
.L_26:
        /*0070*/ 	.byte	0x04, 0x36
        /*0072*/ 	.short	(.L_28 - .L_27)
.L_27:
        /*0074*/ 	.word	0x00000008
.L_28:


//--------------------- .nv.callgraph             --------------------------
	.section	.nv.callgraph,"",@"SHT_CUDA_CALLGRAPH"
	.align	4
	.sectionentsize	8
	.align		4
        /*0000*/ 	.word	0x00000000
	.align		4
        /*0004*/ 	.word	0xffffffff
	.align		4
        /*0008*/ 	.word	0x00000000
	.align		4
        /*000c*/ 	.word	0xfffffffe
	.align		4
        /*0010*/ 	.word	0x00000000
	.align		4
        /*0014*/ 	.word	0xfffffffd
	.align		4
        /*0018*/ 	.word	0x00000000
	.align		4
        /*001c*/ 	.word	0xfffffffc


//--------------------- .nv.constant4             --------------------------
	.section	.nv.constant4,"a",@progbits
	.align	8
	.align		8
.nv.constant4:
        /*0000*/ 	.dword	precalc_xorwow_matrix
	.align		8
        /*0008*/ 	.dword	precalc_xorwow_offset_matrix
	.align		8
        /*0010*/ 	.dword	mrg32k3aM1
	.align		8
        /*0018*/ 	.dword	mrg32k3aM2
	.align		8
        /*0020*/ 	.dword	mrg32k3aM1SubSeq
	.align		8
        /*0028*/ 	.dword	mrg32k3aM2SubSeq
	.align		8
        /*0030*/ 	.dword	mrg32k3aM1Seq
	.align		8
        /*0038*/ 	.dword	mrg32k3aM2Seq


//--------------------- .nv.constant3             --------------------------
	.section	.nv.constant3,"a",@progbits
	.align	8
.nv.constant3:
	.type		__cr_lgamma_table,@object
	.size		__cr_lgamma_table,(.L_8 - __cr_lgamma_table)
__cr_lgamma_table:
        /*0000*/ 	.byte	0x00, 0x00, 0x00, 0x00, 0x00, 0x00, 0x00, 0x00, 0x00, 0x00, 0x00, 0x00, 0x00, 0x00, 0x00, 0x00
        /*0010*/ 	.byte	0xef, 0x39, 0xfa, 0xfe, 0x42, 0x2e, 0xe6, 0x3f, 0x02, 0x20, 0x2a, 0xfa, 0x0b, 0xab, 0xfc, 0x3f
        /*0020*/ 	.byte	0xf9, 0x2c, 0x92, 0x7c, 0xa7, 0x6c, 0x09, 0x40, 0xc9, 0x79, 0x44, 0x3c, 0x64, 0x26, 0x13, 0x40
        /*0030*/ 	.byte	0xca, 0x01, 0xcf, 0x3a, 0x27, 0x51, 0x1a, 0x40, 0x30, 0xcc, 0x2d, 0xf3, 0xe1, 0x0c, 0x21, 0x40
        /*0040*/ 	.byte	0x0d, 0xb7, 0xfc, 0x82, 0x8e, 0x35, 0x25, 0x40
.L_8:


//--------------------- .text._Z22parallel_passwordCrackiPiS_ --------------------------
	.section	.text._Z22parallel_passwordCrackiPiS_,"ax",@progbits
	.align	128
        .global         _Z22parallel_passwordCrackiPiS_
        .type           _Z22parallel_passwordCrackiPiS_,@function
        .size           _Z22parallel_passwordCrackiPiS_,(.L_x_13 - _Z22parallel_passwordCrackiPiS_)
        .other          _Z22parallel_passwordCrackiPiS_,@"STO_CUDA_ENTRY STV_DEFAULT"
_Z22parallel_passwordCrackiPiS_:
.text._Z22parallel_passwordCrackiPiS_:
[----:B------:R-:W0:Y:S01]  /*0000*/  LDC R1, c[0x0][0x37c] ;  /* 0x0000df00ff017b82 */ /* 0x000e220000000800 */
[----:B------:R-:W-:-:S07]  /*0010*/  IMAD.MOV.U32 R2, RZ, RZ, 0x6261 ;  /* 0x00006261ff027424 */ /* 0x000fce00078e00ff */
[----:B------:R-:W1:Y:S01]  /*0020*/  LDC R10, c[0x0][0x380] ;  /* 0x0000e000ff0a7b82 */ /* 0x000e620000000800 */
[----:B------:R-:W-:Y:S01]  /*0030*/  IMAD.MOV.U32 R0, RZ, RZ, 0x6463 ;  /* 0x00006463ff007424 */ /* 0x000fe200078e00ff */
[----:B------:R-:W2:Y:S01]  /*0040*/  S2R R11, SR_TID.X ;  /* 0x00000000000b7919 */ /* 0x000ea20000002100 */
[----:B------:R-:W-:Y:S01]  /*0050*/  IMAD.MOV.U32 R3, RZ, RZ, 0x6665 ;  /* 0x00006665ff037424 */ /* 0x000fe200078e00ff */
[----:B------:R-:W-:Y:S01]  /*0060*/  MOV R8, 0x7271 ;  /* 0x0000727100087802 */ /* 0x000fe20000000f00 */
[----:B------:R-:W-:Y:S01]  /*0070*/  IMAD.MOV.U32 R6, RZ, RZ, 0x6a69 ;  /* 0x00006a69ff067424 */ /* 0x000fe200078e00ff */
[----:B------:R-:W-:Y:S01]  /*0080*/  PRMT R2, R2, 0x5410, R0 ;  /* 0x0000541002027816 */ /* 0x000fe20000000000 */
[----:B------:R-:W-:Y:S02]  /*0090*/  HFMA2 R0, -RZ, RZ, 0, 2254 ;  /* 0x00006867ff007431 */ /* 0x000fe400000001ff */
[----:B------:R-:W-:Y:S01]  /*00a0*/  IMAD.MOV.U32 R4, RZ, RZ, 0x6c6b ;  /* 0x00006c6bff047424 */ /* 0x000fe200078e00ff */
[----:B------:R-:W2:Y:S01]  /*00b0*/  S2UR UR4, SR_CTAID.X ;  /* 0x00000000000479c3 */ /* 0x000ea20000002500 */
[----:B------:R-:W-:-:S02]  /*00c0*/  IMAD.MOV.U32 R7, RZ, RZ, 0x6e6d ;  /* 0x00006e6dff077424 */ /* 0x000fc400078e00ff */
[----:B------:R-:W-:Y:S02]  /*00d0*/  HFMA2 R5, -RZ, RZ, 0, 53024 ;  /* 0x00007a79ff057431 */ /* 0x000fe400000001ff */
[----:B------:R-:W-:Y:S01]  /*00e0*/  IMAD.MOV.U32 R9, RZ, RZ, 0x7675 ;  /* 0x00007675ff097424 */ /* 0x000fe200078e00ff */
[----:B------:R-:W-:Y:S01]  /*00f0*/  PRMT R6, R6, 0x5410, R4 ;  /* 0x0000541006067816 */ /* 0x000fe20000000004 */
[----:B------:R-:W-:Y:S01]  /*0100*/  IMAD.MOV.U32 R4, RZ, RZ, 0x7473 ;  /* 0x00007473ff047424 */ /* 0x000fe200078e00ff */
[----:B------:R-:W3:Y:S01]  /*0110*/  LDCU.64 UR6, c[0x0][0x358] ;  /* 0x00006b00ff0677ac */ /* 0x000ee20008000a00 */
[----:B0-----:R-:W-:Y:S01]  /*0120*/  VIADD R1, R1, 0xfffff040 ;  /* 0xfffff04001017836 */ /* 0x001fe20000000000 */
[----:B------:R-:W-:Y:S01]  /*0130*/  PRMT R3, R3, 0x5410, R0 ;  /* 0x0000541003037816 */ /* 0x000fe20000000000 */
[----:B------:R-:W-:Y:S01]  /*0140*/  IMAD.MOV.U32 R0, RZ, RZ, 0x706f ;  /* 0x0000706fff007424 */ /* 0x000fe200078e00ff */
[----:B------:R-:W-:Y:S02]  /*0150*/  PRMT R8, R8, 0x5410, R4 ;  /* 0x0000541008087816 */ /* 0x000fe40000000004 */
[----:B------:R-:W2:Y:S01]  /*0160*/  LDC R4, c[0x0][0x360] ;  /* 0x0000d800ff047b82 */ /* 0x000ea20000000800 */
[----:B------:R0:W-:Y:S01]  /*0170*/  STL.64 [R1], R2 ;  /* 0x0000000201007387 */ /* 0x0001e20000100a00 */
[----:B------:R-:W-:Y:S01]  /*0180*/  PRMT R7, R7, 0x5410, R0 ;  /* 0x0000541007077816 */ /* 0x000fe20000000000 */
[----:B------:R-:W-:Y:S01]  /*0190*/  IMAD.MOV.U32 R0, RZ, RZ, 0x7877 ;  /* 0x00007877ff007424 */ /* 0x000fe200078e00ff */
[----:B-1----:R-:W-:Y:S01]  /*01a0*/  ISETP.GE.AND P0, PT, R10, 0x1, PT ;  /* 0x000000010a00780c */ /* 0x002fe20003f06270 */
[----:B------:R0:W-:Y:S03]  /*01b0*/  STL.U16 [R1+0x18], R5 ;  /* 0x0000180501007387 */ /* 0x0001e60000100400 */
[----:B------:R-:W-:Y:S01]  /*01c0*/  PRMT R9, R9, 0x5410, R0 ;  /* 0x0000541009097816 */ /* 0x000fe20000000000 */
[----:B------:R0:W-:Y:S01]  /*01d0*/  STL.64 [R1+0x8], R6 ;  /* 0x0000080601007387 */ /* 0x0001e20000100a00 */
[----:B------:R-:W-:-:S03]  /*01e0*/  VIADD R0, R1, 0x20 ;  /* 0x0000002001007836 */ /* 0x000fc60000000000 */
[----:B------:R0:W-:Y:S01]  /*01f0*/  STL.64 [R1+0x10], R8 ;  /* 0x0000100801007387 */ /* 0x0001e20000100a00 */
[----:B--2---:R-:W-:-:S03]  /*0200*/  IMAD R4, R4, UR4, R11 ;  /* 0x0000000404047c24 */ /* 0x004fc6000f8e020b */
[----:B0--3--:R-:W-:Y:S05]  /*0210*/  @!P0 BRA `(.L_x_0) ;  /* 0x0000000000c48947 */ /* 0x009fea0003800000 */
[----:B------:R-:W0:Y:S01]  /*0220*/  S2UR UR5, SR_CgaCtaId ;  /* 0x00000000000579c3 */ /* 0x000e220000008800 */
[----:B------:R-:W-:Y:S02]  /*0230*/  UMOV UR4, 0x400 ;  /* 0x0000040000047882 */ /* 0x000fe40000000000 */
[----:B0-----:R-:W-:-:S09]  /*0240*/  ULEA UR4, UR5, UR4, 0x18 ;  /* 0x0000000405047291 */ /* 0x001fd2000f8ec0ff */
[----:B------:R-:W0:Y:S03]  /*0250*/  LDS.64 R2, [UR4+0x8] ;  /* 0x00000804ff027984 */ /* 0x000e260008000a00 */
.L_x_4:
[----:B------:R-:W2:Y:S01]  /*0260*/  LDL R6, [R1+0x20] ;  /* 0x0000200001067983 */ /* 0x000ea20000100800 */
[----:B------:R-:W-:Y:S01]  /*0270*/  ISETP.NE.AND P0, PT, R4, RZ, PT ;  /* 0x000000ff0400720c */ /* 0x000fe20003f05270 */
[----:B-1----:R-:W1:-:S12]  /*0280*/  LDCU UR4, c[0x0][0x380] ;  /* 0x00007000ff0477ac */ /* 0x002e580008000800 */
[----:B------:R-:W3:Y:S01]  /*0290*/  @!P0 S2R R8, SR_CgaCtaId ;  /* 0x0000000000088919 */ /* 0x000ee20000008800 */
[----:B------:R-:W-:Y:S02]  /*02a0*/  @!P0 MOV R5, 0x400 ;  /* 0x0000040000058802 */ /* 0x000fe40000000f00 */
[----:B0-----:R-:W-:Y:S02]  /*02b0*/  @!P0 CS2R R2, SRZ ;  /* 0x0000000000028805 */ /* 0x001fe4000001ff00 */
[----:B---3--:R-:W-:Y:S01]  /*02c0*/  @!P0 LEA R5, R8, R5, 0x18 ;  /* 0x0000000508058211 */ /* 0x008fe200078ec0ff */
[----:B------:R-:W-:-:S04]  /*02d0*/  IMAD.MOV.U32 R8, RZ, RZ, RZ ;  /* 0x000000ffff087224 */ /* 0x000fc800078e00ff */
[----:B------:R0:W-:Y:S01]  /*02e0*/  @!P0 STS.64 [R5+0x8], RZ ;  /* 0x000008ff05008388 */ /* 0x0001e20000000a00 */
[----:B--2---:R-:W-:-:S05]  /*02f0*/  VIADD R6, R6, 0x1 ;  /* 0x0000000106067836 */ /* 0x004fca0000000000 */
[----:B-1----:R0:W-:Y:S02]  /*0300*/  STL [R1+0x20], R6 ;  /* 0x0000200601007387 */ /* 0x0021e40000100800 */
.L_x_2:
[----:B------:R-:W-:-:S05]  /*0310*/  IADD3 R7, PT, PT, R1, R8, RZ ;  /* 0x0000000801077210 */ /* 0x000fca0007ffe0ff */
[----:B01----:R-:W2:Y:S02]  /*0320*/  LDL.S8 R5, [R7] ;  /* 0x0000000007057983 */ /* 0x003ea40000100200 */
[----:B--2---:R-:W-:-:S05]  /*0330*/  VIADD R5, R5, 0x1a ;  /* 0x0000001a05057836 */ /* 0x004fca0000000000 */
[----:B------:R-:W-:-:S13]  /*0340*/  ISETP.GE.AND P0, PT, R6, R5, PT ;  /* 0x000000050600720c */ /* 0x000fda0003f06270 */
[----:B------:R-:W-:Y:S05]  /*0350*/  @!P0 BRA `(.L_x_1) ;  /* 0x0000000000248947 */ /* 0x000fea0003800000 */
[----:B------:R-:W-:-:S05]  /*0360*/  IMAD.U32 R9, R8, 0x4, R1 ;  /* 0x0000000408097824 */ /* 0x000fca00078e0001 */
[----:B------:R-:W2:Y:S01]  /*0370*/  LDL R7, [R9+0x24] ;  /* 0x0000240009077983 */ /* 0x000ea20000100800 */
[----:B------:R-:W-:Y:S02]  /*0380*/  VIADD R5, R6, 0xffffffe6 ;  /* 0xffffffe606057836 */ /* 0x000fe40000000000 */
[----:B------:R-:W-:-:S03]  /*0390*/  VIADD R8, R8, 0x1 ;  /* 0x0000000108087836 */ /* 0x000fc60000000000 */
[----:B------:R1:W-:Y:S02]  /*03a0*/  STL [R9+0x20], R5 ;  /* 0x0000200509007387 */ /* 0x0003e40000100800 */
[----:B------:R-:W-:Y:S02]  /*03b0*/  ISETP.NE.AND P0, PT, R8, UR4, PT ;  /* 0x0000000408007c0c */ /* 0x000fe4000bf05270 */
[----:B--2---:R-:W-:-:S05]  /*03c0*/  IADD3 R6, PT, PT, R7, 0x1, RZ ;  /* 0x0000000107067810 */ /* 0x004fca0007ffe0ff */
[----:B------:R1:W-:Y:S06]  /*03d0*/  STL [R9+0x24], R6 ;  /* 0x0000240609007387 */ /* 0x0003ec0000100800 */
[----:B------:R-:W-:Y:S05]  /*03e0*/  @P0 BRA `(.L_x_2) ;  /* 0xfffffffc00c80947 */ /* 0x000fea000383ffff */
.L_x_1:
[----:B-1----:R-:W-:-:S07]  /*03f0*/  IMAD.MOV.U32 R5, RZ, RZ, RZ ;  /* 0x000000ffff057224 */ /* 0x002fce00078e00ff */
.L_x_6:
[----:B------:R-:W0:Y:S01]  /*0400*/  LDC.64 R6, c[0x0][0x390] ;  /* 0x0000e400ff067b82 */ /* 0x000e220000000a00 */
[----:B------:R-:W-:-:S06]  /*0410*/  IMAD R8, R5, 0x4, R1 ;  /* 0x0000000405087824 */ /* 0x000fcc00078e0201 */
[----:B------:R-:W2:Y:S01]  /*0420*/  LDL R8, [R8+0x20] ;  /* 0x0000200008087983 */ /* 0x000ea20000100800 */
[----:B0-----:R-:W-:-:S06]  /*0430*/  IMAD.WIDE.U32 R6, R5, 0x4, R6 ;  /* 0x0000000405067825 */ /* 0x001fcc00078e0006 */
[----:B------:R-:W2:Y:S02]  /*0440*/  LDG.E R7, desc[UR6][R6.64] ;  /* 0x0000000606077981 */ /* 0x000ea4000c1e1900 */
[----:B--2---:R-:W-:-:S13]  /*0450*/  ISETP.NE.AND P0, PT, R8, R7, PT ;  /* 0x000000070800720c */ /* 0x004fda0003f05270 */
[----:B------:R-:W-:Y:S05]  /*0460*/  @!P0 BRA `(.L_x_3) ;  /* 0x00000000001c8947 */ /* 0x000fea0003800000 */
[----:B------:R-:W0:Y:S01]  /*0470*/  S2UR UR5, SR_CgaCtaId ;  /* 0x00000000000579c3 */ /* 0x000e220000008800 */
[----:B------:R-:W-:Y:S01]  /*0480*/  UMOV UR4, 0x400 ;  /* 0x0000040000047882 */ /* 0x000fe20000000000 */
[----:B------:R-:W-:-:S04]  /*0490*/  IADD3 R2, P0, PT, R2, 0x1, RZ ;  /* 0x0000000102027810 */ /* 0x000fc80007f1e0ff */
[----:B------:R-:W-:Y:S01]  /*04a0*/  IADD3.X R3, PT, PT, RZ, R3, RZ, P0, !PT ;  /* 0x00000003ff037210 */ /* 0x000fe200007fe4ff */
[----:B0-----:R-:W-:-:S09]  /*04b0*/  ULEA UR4, UR5, UR4, 0x18 ;  /* 0x0000000405047291 */ /* 0x001fd2000f8ec0ff */
[----:B------:R1:W-:Y:S01]  /*04c0*/  STS.64 [UR4+0x8], R2 ;  /* 0x00000802ff007988 */ /* 0x0003e20008000a04 */
[----:B------:R-:W-:Y:S05]  /*04d0*/  BRA `(.L_x_4) ;  /* 0xfffffffc00607947 */ /* 0x000fea000383ffff */
.L_x_3:
[----:B------:R-:W0:Y:S01]  /*04e0*/  LDC R10, c[0x0][0x380] ;  /* 0x0000e000ff0a7b82 */ /* 0x000e220000000800 */
[----:B------:R-:W-:-:S05]  /*04f0*/  VIADD R5, R5, 0x1 ;  /* 0x0000000105057836 */ /* 0x000fca0000000000 */
[----:B0-----:R-:W-:-:S13]  /*0500*/  ISETP.NE.AND P0, PT, R5, R10, PT ;  /* 0x0000000a0500720c */ /* 0x001fda0003f05270 */
[----:B------:R-:W-:Y:S05]  /*0510*/  @!P0 BRA `(.L_x_5) ;  /* 0x0000000000188947 */ /* 0x000fea0003800000 */
[----:B------:R-:W-:Y:S05]  /*0520*/  BRA `(.L_x_6) ;  /* 0xfffffffc00b47947 */ /* 0x000fea000383ffff */
.L_x_0:
[----:B------:R-:W-:-:S13]  /*0530*/  ISETP.NE.AND P0, PT, R4, RZ, PT ;  /* 0x000000ff0400720c */ /* 0x000fda0003f05270 */
[----:B------:R-:W0:Y:S01]  /*0540*/  @!P0 S2R R3, SR_CgaCtaId ;  /* 0x0000000000038919 */ /* 0x000e220000008800 */
[----:B------:R-:W-:-:S04]  /*0550*/  @!P0 MOV R2, 0x400 ;  /* 0x0000040000028802 */ /* 0x000fc80000000f00 */
[----:B0-----:R-:W-:-:S05]  /*0560*/  @!P0 LEA R2, R3, R2, 0x18 ;  /* 0x0000000203028211 */ /* 0x001fca00078ec0ff */
[----:B------:R0:W-:Y:S02]  /*0570*/  @!P0 STS.64 [R2+0x8], RZ ;  /* 0x000008ff02008388 */ /* 0x0001e40000000a00 */
.L_x_5:
[----:B------:R-:W1:Y:S01]  /*0580*/  S2UR UR5, SR_CgaCtaId ;  /* 0x00000000000579c3 */ /* 0x000e620000008800 */
[----:B------:R-:W-:Y:S01]  /*0590*/  ISETP.GE.AND P0, PT, R10, 0x1, PT ;  /* 0x000000010a00780c */ /* 0x000fe20003f06270 */
[----:B------:R-:W-:Y:S02]  /*05a0*/  UMOV UR4, 0x400 ;  /* 0x0000040000047882 */ /* 0x000fe40000000000 */
[----:B-1----:R-:W-:-:S09]  /*05b0*/  ULEA UR4, UR5, UR4, 0x18 ;  /* 0x0000000405047291 */ /* 0x002fd2000f8ec0ff */
[----:B------:R1:W-:Y:S01]  /*05c0*/  STS [UR4], R4 ;  /* 0x00000004ff007988 */ /* 0x0003e20008000804 */
[----:B------:R-:W-:Y:S05]  /*05d0*/  @!P0 EXIT ;  /* 0x000000000000894d */ /* 0x000fea0003800000 */
[C---:B------:R-:W-:Y:S01]  /*05e0*/  ISETP.GE.U32.AND P1, PT, R10.reuse, 0x10, PT ;  /* 0x000000100a00780c */ /* 0x040fe20003f26070 */
[----:B0-----:R-:W-:Y:S01]  /*05f0*/  IMAD.MOV.U32 R2, RZ, RZ, RZ ;  /* 0x000000ffff027224 */ /* 0x001fe200078e00ff */
[----:B------:R-:W-:-:S04]  /*0600*/  LOP3.LUT R26, R10, 0xf, RZ, 0xc0, !PT ;  /* 0x0000000f0a1a7812 */ /* 0x000fc800078ec0ff */
[----:B------:R-:W-:-:S07]  /*0610*/  ISETP.NE.AND P0, PT, R26, RZ, PT ;  /* 0x000000ff1a00720c */ /* 0x000fce0003f05270 */
[----:B------:R-:W-:Y:S06]  /*0620*/  @!P1 BRA `(.L_x_7) ;  /* 0x0000000000909947 */ /* 0x000fec0003800000 */
[----:B------:R-:W0:Y:S01]  /*0630*/  LDCU.64 UR4, c[0x0][0x388] ;  /* 0x00007100ff0477ac */ /* 0x000e220008000a00 */
[----:B------:R-:W-:Y:S01]  /*0640*/  LOP3.LUT R2, R10, 0x7ffffff0, RZ, 0xc0, !PT ;  /* 0x7ffffff00a027812 */ /* 0x000fe200078ec0ff */
[----:B------:R-:W-:-:S03]  /*0650*/  VIADD R25, R1, 0x40 ;  /* 0x0000004001197836 */ /* 0x000fc60000000000 */
[----:B------:R-:W-:Y:S01]  /*0660*/  IADD3 R3, PT, PT, -R2, RZ, RZ ;  /* 0x000000ff02037210 */ /* 0x000fe20007ffe1ff */
[----:B0-----:R-:W-:-:S04]  /*0670*/  UIADD3 UR4, UP0, UPT, UR4, 0x20, URZ ;  /* 0x0000002004047890 */ /* 0x001fc8000ff1e0ff */
[----:B------:R-:W-:Y:S02]  /*0680*/  UIADD3.X UR5, UPT, UPT, URZ, UR5, URZ, UP0, !UPT ;  /* 0x00000005ff057290 */ /* 0x000fe400087fe4ff */
[----:B------:R-:W-:-:S04]  /*0690*/  IMAD.U32 R11, RZ, RZ, UR4 ;  /* 0x00000004ff0b7e24 */ /* 0x000fc8000f8e00ff */
[----:B------:R-:W-:-:S07]  /*06a0*/  IMAD.U32 R24, RZ, RZ, UR5 ;  /* 0x00000005ff187e24 */ /* 0x000fce000f8e00ff */
.L_x_8:
[----:B01----:R-:W2:Y:S04]  /*06b0*/  LDL.128 R4, [R25+-0x20] ;  /* 0xffffe00019047983 */ /* 0x003ea80000100c00 */
[----:B------:R-:W3:Y:S04]  /*06c0*/  LDL.128 R12, [R25+-0x10] ;  /* 0xfffff000190c7983 */ /* 0x000ee80000100c00 */
[----:B------:R-:W4:Y:S04]  /*06d0*/  LDL.128 R16, [R25] ;  /* 0x0000000019107983 */ /* 0x000f280000100c00 */
[----:B------:R0:W5:Y:S01]  /*06e0*/  LDL.128 R20, [R25+0x10] ;  /* 0x0000100019147983 */ /* 0x0001620000100c00 */
[----:B------:R-:W-:Y:S01]  /*06f0*/  VIADD R3, R3, 0x10 ;  /* 0x0000001003037836 */ /* 0x000fe20000000000 */
[----:B------:R-:W-:Y:S01]  /*0700*/  MOV R9, R24 ;  /* 0x0000001800097202 */ /* 0x000fe20000000f00 */
[----:B------:R-:W-:-:S03]  /*0710*/  IMAD.MOV.U32 R8, RZ, RZ, R11 ;  /* 0x000000ffff087224 */ /* 0x000fc600078e000b */
[----:B------:R-:W-:Y:S02]  /*0720*/  ISETP.NE.AND P1, PT, R3, RZ, PT ;  /* 0x000000ff0300720c */ /* 0x000fe40003f25270 */
[----:B------:R-:W-:Y:S01]  /*0730*/  IADD3 R11, P2, PT, R8, 0x40, RZ ;  /* 0x00000040080b7810 */ /* 0x000fe20007f5e0ff */
[----:B0-----:R-:W-:-:S04]  /*0740*/  VIADD R25, R25, 0x40 ;  /* 0x0000004019197836 */ /* 0x001fc80000000000 */
[----:B------:R-:W-:Y:S01]  /*0750*/  IMAD.X R24, RZ, RZ, R9, P2 ;  /* 0x000000ffff187224 */ /* 0x000fe200010e0609 */
[----:B--2---:R0:W-:Y:S04]  /*0760*/  STG.E desc[UR6][R8.64+-0x20], R4 ;  /* 0xffffe00408007986 */ /* 0x0041e8000c101906 */
[----:B------:R0:W-:Y:S04]  /*0770*/  STG.E desc[UR6][R8.64+-0x1c], R5 ;  /* 0xffffe40508007986 */ /* 0x0001e8000c101906 */
[----:B------:R0:W-:Y:S04]  /*0780*/  STG.E desc[UR6][R8.64+-0x18], R6 ;  /* 0xffffe80608007986 */ /* 0x0001e8000c101906 */
[----:B------:R0:W-:Y:S04]  /*0790*/  STG.E desc[UR6][R8.64+-0x14], R7 ;  /* 0xffffec0708007986 */ /* 0x0001e8000c101906 */
[----:B---3--:R0:W-:Y:S04]  /*07a0*/  STG.E desc[UR6][R8.64+-0x10], R12 ;  /* 0xfffff00c08007986 */ /* 0x0081e8000c101906 */
[----:B------:R0:W-:Y:S04]  /*07b0*/  STG.E desc[UR6][R8.64+-0xc], R13 ;  /* 0xfffff40d08007986 */ /* 0x0001e8000c101906 */
[----:B------:R0:W-:Y:S04]  /*07c0*/  STG.E desc[UR6][R8.64+-0x8], R14 ;  /* 0xfffff80e08007986 */ /* 0x0001e8000c101906 */
[----:B------:R0:W-:Y:S04]  /*07d0*/  STG.E desc[UR6][R8.64+-0x4], R15 ;  /* 0xfffffc0f08007986 */ /* 0x0001e8000c101906 */
[----:B----4-:R0:W-:Y:S04]  /*07e0*/  STG.E desc[UR6][R8.64], R16 ;  /* 0x0000001008007986 */ /* 0x0101e8000c101906 */
[----:B------:R0:W-:Y:S04]  /*07f0*/  STG.E desc[UR6][R8.64+0x4], R17 ;  /* 0x0000041108007986 */ /* 0x0001e8000c101906 */
[----:B------:R0:W-:Y:S04]  /*0800*/  STG.E desc[UR6][R8.64+0x8], R18 ;  /* 0x0000081208007986 */ /* 0x0001e8000c101906 */
[----:B------:R0:W-:Y:S04]  /*0810*/  STG.E desc[UR6][R8.64+0xc], R19 ;  /* 0x00000c1308007986 */ /* 0x0001e8000c101906 */
[----:B-----5:R0:W-:Y:S04]  /*0820*/  STG.E desc[UR6][R8.64+0x10], R20 ;  /* 0x0000101408007986 */ /* 0x0201e8000c101906 */
[----:B------:R0:W-:Y:S04]  /*0830*/  STG.E desc[UR6][R8.64+0x14], R21 ;  /* 0x0000141508007986 */ /* 0x0001e8000c101906 */
[----:B------:R0:W-:Y:S04]  /*0840*/  STG.E desc[UR6][R8.64+0x18], R22 ;  /* 0x0000181608007986 */ /* 0x0001e8000c101906 */
[----:B------:R0:W-:Y:S01]  /*0850*/  STG.E desc[UR6][R8.64+0x1c], R23 ;  /* 0x00001c1708007986 */ /* 0x0001e2000c101906 */
[----:B------:R-:W-:Y:S05]  /*0860*/  @P1 BRA `(.L_x_8) ;  /* 0xfffffffc00901947 */ /* 0x000fea000383ffff */
.L_x_7:
[----:B------:R-:W-:Y:S05]  /*0870*/  @!P0 EXIT ;  /* 0x000000000000894d */ /* 0x000fea0003800000 */
[----:B------:R-:W-:Y:S02]  /*0880*/  ISETP.GE.U32.AND P0, PT, R26, 0x8, PT ;  /* 0x000000081a00780c */ /* 0x000fe40003f06070 */
[----:B------:R-:W-:-:S04]  /*0890*/  LOP3.LUT R11, R10, 0x7, RZ, 0xc0, !PT ;  /* 0x000000070a0b7812 */ /* 0x000fc800078ec0ff */
[----:B------:R-:W-:-:S07]  /*08a0*/  ISETP.NE.AND P1, PT, R11, RZ, PT ;  /* 0x000000ff0b00720c */ /* 0x000fce0003f25270 */
[----:B------:R-:W-:Y:S06]  /*08b0*/  @!P0 BRA `(.L_x_9) ;  /* 0x0000000000388947 */ /* 0x000fec0003800000 */
[C---:B------:R-:W-:Y:S01]  /*08c0*/  LEA R3, R2.reuse, R1, 0x2 ;  /* 0x0000000102037211 */ /* 0x040fe200078e10ff */
[----:B0-----:R-:W0:Y:S04]  /*08d0*/  LDC.64 R8, c[0x0][0x388] ;  /* 0x0000e200ff087b82 */ /* 0x001e280000000a00 */
[----:B------:R-:W2:Y:S04]  /*08e0*/  LDL.128 R12, [R3+0x20] ;  /* 0x00002000030c7983 */ /* 0x000ea80000100c00 */
[----:B-1----:R-:W3:Y:S01]  /*08f0*/  LDL.128 R4, [R3+0x30] ;  /* 0x0000300003047983 */ /* 0x002ee20000100c00 */
[----:B0-----:R-:W-:-:S04]  /*0900*/  IMAD.WIDE.U32 R8, R2, 0x4, R8 ;  /* 0x0000000402087825 */ /* 0x001fc800078e0008 */
[----:B------:R-:W-:Y:S01]  /*0910*/  VIADD R2, R2, 0x8 ;  /* 0x0000000802027836 */ /* 0x000fe20000000000 */
[----:B--2---:R2:W-:Y:S04]  /*0920*/  STG.E desc[UR6][R8.64], R12 ;  /* 0x0000000c08007986 */ /* 0x0045e8000c101906 */
[----:B------:R2:W-:Y:S04]  /*0930*/  STG.E desc[UR6][R8.64+0x4], R13 ;  /* 0x0000040d08007986 */ /* 0x0005e8000c101906 */
[----:B------:R2:W-:Y:S04]  /*0940*/  STG.E desc[UR6][R8.64+0x8], R14 ;  /* 0x0000080e08007986 */ /* 0x0005e8000c101906 */
[----:B------:R2:W-:Y:S04]  /*0950*/  STG.E desc[UR6][R8.64+0xc], R15 ;  /* 0x00000c0f08007986 */ /* 0x0005e8000c101906 */
[----:B---3--:R2:W-:Y:S04]  /*0960*/  STG.E desc[UR6][R8.64+0x10], R4 ;  /* 0x0000100408007986 */ /* 0x0085e8000c101906 */
[----:B------:R2:W-:Y:S04]  /*0970*/  STG.E desc[UR6][R8.64+0x14], R5 ;  /* 0x0000140508007986 */ /* 0x0005e8000c101906 */
[----:B------:R2:W-:Y:S04]  /*0980*/  STG.E desc[UR6][R8.64+0x18], R6 ;  /* 0x0000180608007986 */ /* 0x0005e8000c101906 */
[----:B------:R2:W-:Y:S02]  /*0990*/  STG.E desc[UR6][R8.64+0x1c], R7 ;  /* 0x00001c0708007986 */ /* 0x0005e4000c101906 */
.L_x_9:
[----:B------:R-:W-:Y:S05]  /*09a0*/  @!P1 EXIT ;  /* 0x000000000000994d */ /* 0x000fea0003800000 */
[----:B------:R-:W-:Y:S02]  /*09b0*/  ISETP.GE.U32.AND P0, PT, R11, 0x4, PT ;  /* 0x000000040b00780c */ /* 0x000fe40003f06070 */
[----:B------:R-:W-:-:S04]  /*09c0*/  LOP3.LUT R10, R10, 0x3, RZ, 0xc0, !PT ;  /* 0x000000030a0a7812 */ /* 0x000fc800078ec0ff */
[----:B------:R-:W-:-:S07]  /*09d0*/  ISETP.NE.AND P1, PT, R10, RZ, PT ;  /* 0x000000ff0a00720c */ /* 0x000fce0003f25270 */
[----:B------:R-:W-:Y:S06]  /*09e0*/  @!P0 BRA `(.L_x_10) ;  /* 0x0000000000248947 */ /* 0x000fec0003800000 */
[C---:B------:R-:W-:Y:S01]  /*09f0*/  IMAD R3, R2.reuse, 0x4, R1 ;  /* 0x0000000402037824 */ /* 0x040fe200078e0201 */
[----:B012---:R-:W0:Y:S04]  /*0a00*/  LDC.64 R4, c[0x0][0x388] ;  /* 0x0000e200ff047b82 */ /* 0x007e280000000a00 */
[----:B------:R-:W2:Y:S01]  /*0a10*/  LDL.128 R12, [R3+0x20] ;  /* 0x00002000030c7983 */ /* 0x000ea20000100c00 */
[----:B0-----:R-:W-:-:S04]  /*0a20*/  IMAD.WIDE.U32 R4, R2, 0x4, R4 ;  /* 0x0000000402047825 */ /* 0x001fc800078e0004 */
[----:B------:R-:W-:Y:S01]  /*0a30*/  VIADD R2, R2, 0x4 ;  /* 0x0000000402027836 */ /* 0x000fe20000000000 */
[----:B--2---:R3:W-:Y:S04]  /*0a40*/  STG.E desc[UR6][R4.64], R12 ;  /* 0x0000000c04007986 */ /* 0x0047e8000c101906 */
[----:B------:R3:W-:Y:S04]  /*0a50*/  STG.E desc[UR6][R4.64+0x4], R13 ;  /* 0x0000040d04007986 */ /* 0x0007e8000c101906 */
[----:B------:R3:W-:Y:S04]  /*0a60*/  STG.E desc[UR6][R4.64+0x8], R14 ;  /* 0x0000080e04007986 */ /* 0x0007e8000c101906 */
[----:B------:R3:W-:Y:S02]  /*0a70*/  STG.E desc[UR6][R4.64+0xc], R15 ;  /* 0x00000c0f04007986 */ /* 0x0007e4000c101906 */
.L_x_10:
[----:B------:R-:W-:Y:S05]  /*0a80*/  @!P1 EXIT ;  /* 0x000000000000994d */ /* 0x000fea0003800000 */
[----:B0123--:R-:W0:Y:S01]  /*0a90*/  LDC.64 R4, c[0x0][0x388] ;  /* 0x0000e200ff047b82 */ /* 0x00fe220000000a00 */
[C---:B------:R-:W-:Y:S02]  /*0aa0*/  IMAD R0, R2.reuse, 0x4, R0 ;  /* 0x0000000402007824 */ /* 0x040fe400078e0200 */
[----:B------:R-:W-:Y:S02]  /*0ab0*/  IMAD.MOV R10, RZ, RZ, -R10 ;  /* 0x000000ffff0a7224 */ /* 0x000fe400078e0a0a */
[----:B0-----:R-:W-:-:S05]  /*0ac0*/  IMAD.WIDE.U32 R4, R2, 0x4, R4 ;  /* 0x0000000402047825 */ /* 0x001fca00078e0004 */
[----:B------:R-:W-:-:S07]  /*0ad0*/  MOV R7, R5 ;  /* 0x0000000500077202 */ /* 0x000fce0000000f00 */
.L_x_11:
[----:B0-----:R0:W2:Y:S01]  /*0ae0*/  LDL R5, [R0] ;  /* 0x0000000000057983 */ /* 0x0010a20000100800 */
[----:B------:R-:W-:Y:S01]  /*0af0*/  IADD3 R10, PT, PT, R10, 0x1, RZ ;  /* 0x000000010a0a7810 */ /* 0x000fe20007ffe0ff */
[----:B------:R-:W-:Y:S01]  /*0b00*/  IMAD.MOV.U32 R2, RZ, RZ, R4 ;  /* 0x000000ffff027224 */ /* 0x000fe200078e0004 */
[----:B------:R-:W-:Y:S01]  /*0b10*/  IADD3 R4, P1, PT, R4, 0x4, RZ ;  /* 0x0000000404047810 */ /* 0x000fe20007f3e0ff */
[--C-:B------:R-:W-:Y:S01]  /*0b20*/  IMAD.MOV.U32 R3, RZ, RZ, R7.reuse ;  /* 0x000000ffff037224 */ /* 0x100fe200078e0007 */
[----:B------:R-:W-:Y:S01]  /*0b30*/  ISETP.NE.AND P0, PT, R10, RZ, PT ;  /* 0x000000ff0a00720c */ /* 0x000fe20003f05270 */
[----:B0-----:R-:W-:Y:S02]  /*0b40*/  VIADD R0, R0, 0x4 ;  /* 0x0000000400007836 */ /* 0x001fe40000000000 */
[----:B------:R-:W-:Y:S01]  /*0b50*/  IMAD.X R7, RZ, RZ, R7, P1 ;  /* 0x000000ffff077224 */ /* 0x000fe200008e0607 */
[----:B--2---:R0:W-:Y:S09]  /*0b60*/  STG.E desc[UR6][R2.64], R5 ;  /* 0x0000000502007986 */ /* 0x0041f2000c101906 */
[----:B------:R-:W-:Y:S05]  /*0b70*/  @P0 BRA `(.L_x_11) ;  /* 0xfffffffc00d80947 */ /* 0x000fea000383ffff */
[----:B------:R-:W-:Y:S05]  /*0b80*/  EXIT ;  /* 0x000000000000794d */ /* 0x000fea0003800000 */
.L_x_12:
[----:B------:R-:W-:-:S00]  /*0b90*/  BRA `(.L_x_12) ;  /* 0xfffffffc00fc7947 */ /* 0x000fc0000383ffff */
[----:B------:R-:W-:-:S00]  /*0ba0*/  NOP ;  /* 0x0000000000007918 */ /* 0x000fc00000000000 */
        /* <DEDUP_REMOVED lines=13> */
.L_x_13:


//--------------------- .nv.global.init           --------------------------
	.section	.nv.global.init,"aw",@progbits
	.align	4
.nv.global.init:
	.type		mrg32k3aM1SubSeq,@object
	.size		mrg32k3aM1SubSeq,(mrg32k3aM2SubSeq - mrg32k3aM1SubSeq)
mrg32k3aM1SubSeq:
        /*0000*/ 	.byte	0x0b, 0xcc, 0xee, 0x04, 0x73, 0x29, 0x8b, 0x6f, 0xf6, 0x53, 0x03, 0xf6, 0x23, 0xf6, 0xea, 0xda
        /* <DEDUP_REMOVED lines=125> */
	.type		mrg32k3aM2SubSeq,@object
	.size		mrg32k3aM2SubSeq,(mrg32k3aM1 - mrg32k3aM2SubSeq)
mrg32k3aM2SubSeq:
        /* <DEDUP_REMOVED lines=126> */
	.type		mrg32k3aM1,@object
	.size		mrg32k3aM1,(mrg32k3aM1Seq - mrg32k3aM1)
mrg32k3aM1:
        /* <DEDUP_REMOVED lines=144> */
	.type		mrg32k3aM1Seq,@object
	.size		mrg32k3aM1Seq,(mrg32k3aM2 - mrg32k3aM1Seq)
mrg32k3aM1Seq:
        /* <DEDUP_REMOVED lines=144> */
	.type		mrg32k3aM2,@object
	.size		mrg32k3aM2,(mrg32k3aM2Seq - mrg32k3aM2)
mrg32k3aM2:
        /* <DEDUP_REMOVED lines=144> */
	.type		mrg32k3aM2Seq,@object
	.size		mrg32k3aM2Seq,(precalc_xorwow_matrix - mrg32k3aM2Seq)
mrg32k3aM2Seq:
        /* <DEDUP_REMOVED lines=144> */
	.type		precalc_xorwow_matrix,@object
	.size		precalc_xorwow_matrix,(precalc_xorwow_offset_matrix - precalc_xorwow_matrix)
precalc_xorwow_matrix:
        /* <DEDUP_REMOVED lines=6400> */
	.type		precalc_xorwow_offset_matrix,@object
	.size		precalc_xorwow_offset_matrix,(.L_1 - precalc_xorwow_offset_matrix)
precalc_xorwow_offset_matrix:
        /* <DEDUP_REMOVED lines=6400> */
.L_1:


//--------------------- .nv.shared._Z22parallel_passwordCrackiPiS_ --------------------------
	.section	.nv.shared._Z22parallel_passwordCrackiPiS_,"aw",@nobits
	.sectionflags	@""
	.align	8
.nv.shared._Z22parallel_passwordCrackiPiS_:
	.zero		1040


//--------------------- .nv.shared.reserved.0     --------------------------
	.section	.nv.shared.reserved.0,"aw",@nobits
	.weak		__nv_reservedSMEM_offset_0_alias
	.size		__nv_reservedSMEM_offset_0_alias, 0, 64
	.other		__nv_reservedSMEM_offset_0_alias,@"STO_CUDA_RESERVED_SHARED STV_DEFAULT"
__nv_reservedSMEM_offset_0_alias:
	.zero		0
	.zero		64


//--------------------- .nv.constant0._Z22parallel_passwordCrackiPiS_ --------------------------
	.section	.nv.constant0._Z22parallel_passwordCrackiPiS_,"a",@progbits
	.sectionflags	@""
	.align	4
.nv.constant0._Z22parallel_passwordCrackiPiS_:
	.zero		920


//--------------------- SYMBOLS --------------------------

	.type		.nv.reservedSmem.offset0,@object
	.size		.nv.reservedSmem.offset0,0x4
	.type		.nv.reservedSmem.cap,@object
	.size		.nv.reservedSmem.cap,0x4
